	.headerflags	@"EF_CUDA_TEXMODE_UNIFIED EF_CUDA_64BIT_ADDRESS EF_CUDA_SM86 EF_CUDA_VIRTUAL_SM(EF_CUDA_SM86)"
	.elftype	@"ET_EXEC"


//--------------------- .nv.info                  --------------------------
	.section	.nv.info,"",@"SHT_CUDA_INFO"
	.align	4


	//----- nvinfo : EIATTR_REGCOUNT
	.align		4
        /*0000*/ 	.byte	0x04, 0x2f
        /*0002*/ 	.short	(.L_1 - .L_0)
	.align		4
.L_0:
        /*0004*/ 	.word	index@(triton_poi_fused_add_mul_14)
        /*0008*/ 	.word	0x0000001e


	//----- nvinfo : EIATTR_MIN_STACK_SIZE
	.align		4
.L_1:
        /*000c*/ 	.byte	0x04, 0x12
        /*000e*/ 	.short	(.L_3 - .L_2)
	.align		4
.L_2:
        /*0010*/ 	.word	index@(triton_poi_fused_add_mul_14)
        /*0014*/ 	.word	0x00000000


	//----- nvinfo : EIATTR_FRAME_SIZE
	.align		4
.L_3:
        /*0018*/ 	.byte	0x04, 0x11
        /*001a*/ 	.short	(.L_5 - .L_4)
	.align		4
.L_4:
        /*001c*/ 	.word	index@(triton_poi_fused_add_mul_14)
        /*0020*/ 	.word	0x00000000


	//----- nvinfo : EIATTR_MIN_STACK_SIZE
	.align		4
.L_5:
        /*0024*/ 	.byte	0x04, 0x12
        /*0026*/ 	.short	(.L_7 - .L_6)
	.align		4
.L_6:
        /*0028*/ 	.word	index@(triton_poi_fused_add_mul_14)
        /*002c*/ 	.word	0x00000000
.L_7:


//--------------------- .nv.info.triton_poi_fused_add_mul_14 --------------------------
	.section	.nv.info.triton_poi_fused_add_mul_14,"",@"SHT_CUDA_INFO"
	.sectionflags	@""
	.align	4


	//----- nvinfo : EIATTR_CUDA_API_VERSION
	.align		4
        /*0000*/ 	.byte	0x04, 0x37
        /*0002*/ 	.short	(.L_9 - .L_8)
.L_8:
        /*0004*/ 	.word	0x0000007c


	//----- nvinfo : EIATTR_SW2861232_WAR
	.align		4
.L_9:
        /*0008*/ 	.byte	0x01, 0x35
	.zero		2


	//----- nvinfo : EIATTR_PARAM_CBANK
	.align		4
        /*000c*/ 	.byte	0x04, 0x0a
        /*000e*/ 	.short	(.L_11 - .L_10)
	.align		4
.L_10:
        /*0010*/ 	.word	index@(.nv.constant0.triton_poi_fused_add_mul_14)
        /*0014*/ 	.short	0x0160
        /*0016*/ 	.short	0x0028


	//----- nvinfo : EIATTR_CBANK_PARAM_SIZE
	.align		4
.L_11:
        /*0018*/ 	.byte	0x03, 0x19
        /*001a*/ 	.short	0x0028


	//----- nvinfo : EIATTR_KPARAM_INFO
	.align		4
        /*001c*/ 	.byte	0x04, 0x17
        /*001e*/ 	.short	(.L_13 - .L_12)
.L_12:
        /*0020*/ 	.word	0x00000000
        /*0024*/ 	.short	0x0004
        /*0026*/ 	.short	0x0020
        /*0028*/ 	.byte	0x00, 0xf4, 0x21, 0x00


	//----- nvinfo : EIATTR_KPARAM_INFO
	.align		4
.L_13:
        /*002c*/ 	.byte	0x04, 0x17
        /*002e*/ 	.short	(.L_15 - .L_14)
.L_14:
        /*0030*/ 	.word	0x00000000
        /*0034*/ 	.short	0x0003
        /*0036*/ 	.short	0x0018
        /*0038*/ 	.byte	0x00, 0xf0, 0x11, 0x00


	//----- nvinfo : EIATTR_KPARAM_INFO
	.align		4
.L_15:
        /*003c*/ 	.byte	0x04, 0x17
        /*003e*/ 	.short	(.L_17 - .L_16)
.L_16:
        /*0040*/ 	.word	0x00000000
        /*0044*/ 	.short	0x0002
        /*0046*/ 	.short	0x0010
        /*0048*/ 	.byte	0x00, 0xf4, 0x21, 0x00


	//----- nvinfo : EIATTR_KPARAM_INFO
	.align		4
.L_17:
        /*004c*/ 	.byte	0x04, 0x17
        /*004e*/ 	.short	(.L_19 - .L_18)
.L_18:
        /*0050*/ 	.word	0x00000000
        /*0054*/ 	.short	0x0001
        /*0056*/ 	.short	0x0008
        /*0058*/ 	.byte	0x00, 0xf4, 0x21, 0x00


	//----- nvinfo : EIATTR_KPARAM_INFO
	.align		4
.L_19:
        /*005c*/ 	.byte	0x04, 0x17
        /*005e*/ 	.short	(.L_21 - .L_20)
.L_20:
        /*0060*/ 	.word	0x00000000
        /*0064*/ 	.short	0x0000
        /*0066*/ 	.short	0x0000
        /*0068*/ 	.byte	0x00, 0xf4, 0x21, 0x00


	//----- nvinfo : EIATTR_MAXREG_COUNT
	.align		4
.L_21:
        /*006c*/ 	.byte	0x03, 0x1b
        /*006e*/ 	.short	0x00ff


	//----- nvinfo : EIATTR_EXIT_INSTR_OFFSETS
	.align		4
        /*0070*/ 	.byte	0x04, 0x1c
        /*0072*/ 	.short	(.L_23 - .L_22)


	//   ....[0]....
.L_22:
        /*0074*/ 	.word	0x00000470


	//----- nvinfo : EIATTR_REQNTID
	.align		4
.L_23:
        /*0078*/ 	.byte	0x04, 0x10
        /*007a*/ 	.short	(.L_25 - .L_24)
.L_24:
        /*007c*/ 	.word	0x00000080
        /*0080*/ 	.word	0x00000001
        /*0084*/ 	.word	0x00000001
.L_25:


//--------------------- .nv.callgraph             --------------------------
	.section	.nv.callgraph,"",@"SHT_CUDA_CALLGRAPH"
	.align	4
	.sectionentsize	8
	.align		4
        /*0000*/ 	.word	0x00000000
	.align		4
        /*0004*/ 	.word	0xffffffff
	.align		4
        /*0008*/ 	.word	0x00000000
	.align		4
        /*000c*/ 	.word	0xfffffffe
	.align		4
        /*0010*/ 	.word	0x00000000
	.align		4
        /*0014*/ 	.word	0xfffffffd
	.align		4
        /*0018*/ 	.word	0x00000000
	.align		4
        /*001c*/ 	.word	0xfffffffc


//--------------------- .nv.rel.action            --------------------------
	.section	.nv.rel.action,"",@"SHT_CUDA_RELOCINFO"
	.align	8
	.sectionentsize	8
        /*0000*/ 	.byte	0x73, 0x00, 0x00, 0x00, 0x00, 0x00, 0x00, 0x00, 0x00, 0x00, 0x00, 0x11, 0x25, 0x00, 0x05, 0x36


//--------------------- .nv.constant0.triton_poi_fused_add_mul_14 --------------------------
	.section	.nv.constant0.triton_poi_fused_add_mul_14,"a",@progbits
	.sectionflags	@""
	.align	4
.nv.constant0.triton_poi_fused_add_mul_14:
	.zero		392


//--------------------- .text.triton_poi_fused_add_mul_14 --------------------------
	.section	.text.triton_poi_fused_add_mul_14,"ax",@progbits
	.sectioninfo	@"SHI_REGISTERS=30"
	.align	128
        .global         triton_poi_fused_add_mul_14
        .type           triton_poi_fused_add_mul_14,@function
        .size           triton_poi_fused_add_mul_14,(.L_x_1 - triton_poi_fused_add_mul_14)
        .other          triton_poi_fused_add_mul_14,@"STO_CUDA_ENTRY STV_DEFAULT"
triton_poi_fused_add_mul_14:
.text.triton_poi_fused_add_mul_14:
[----:B------:R-:W-:Y:S02]  /*0000*/  MOV R1, c[0x0][0x28] ;  /* 0x00000a0000017a02 */ /* 0x000fe40000000f00 */
[----:B------:R-:W0:Y:S01]  /*0010*/  S2R R0, SR_TID.X ;  /* 0x0000000000007919 */ /* 0x000e220000002100 */
[----:B------:R-:W-:-:S03]  /*0020*/  ULDC.64 UR4, c[0x0][0x118] ;  /* 0x0000460000047ab9 */ /* 0x000fc60000000a00 */
[----:B------:R-:W1:Y:S01]  /*0030*/  S2R R3, SR_CTAID.X ;  /* 0x0000000000037919 */ /* 0x000e620000002500 */
[----:B0-----:R-:W-:-:S04]  /*0040*/  SHF.L.U32 R0, R0, 0x3, RZ ;  /* 0x0000000300007819 */ /* 0x001fc800000006ff */
[----:B------:R-:W-:-:S05]  /*0050*/  LOP3.LUT R0, R0, 0x3f8, RZ, 0xc0, !PT ;  /* 0x000003f800007812 */ /* 0x000fca00078ec0ff */
[----:B-1----:R-:W-:Y:S01]  /*0060*/  IMAD R0, R3, 0x400, R0 ;  /* 0x0000040003007824 */ /* 0x002fe200078e0200 */
[----:B------:R-:W-:-:S03]  /*0070*/  MOV R3, 0x2 ;  /* 0x0000000200037802 */ /* 0x000fc60000000f00 */
[C---:B------:R-:W-:Y:S01]  /*0080*/  IMAD.HI R9, R0.reuse, 0x2aaaaaab, RZ ;  /* 0x2aaaaaab00097827 */ /* 0x040fe200078e02ff */
[----:B------:R-:W-:-:S03]  /*0090*/  IADD3 R8, R0, 0x4, RZ ;  /* 0x0000000400087810 */ /* 0x000fc60007ffe0ff */
[----:B------:R-:W-:Y:S01]  /*00a0*/  IMAD.WIDE R4, R0, R3, c[0x0][0x168] ;  /* 0x00005a0000047625 */ /* 0x000fe200078e0203 */
[----:B------:R-:W-:-:S04]  /*00b0*/  SHF.R.U32.HI R10, RZ, 0x1f, R9 ;  /* 0x0000001fff0a7819 */ /* 0x000fc80000011609 */
[----:B------:R-:W-:Y:S01]  /*00c0*/  LEA.HI R9, R9, R10, RZ, 0x19 ;  /* 0x0000000a09097211 */ /* 0x000fe200078fc8ff */
[----:B------:R-:W-:Y:S01]  /*00d0*/  IMAD.HI R10, R8, 0x2aaaaaab, RZ ;  /* 0x2aaaaaab080a7827 */ /* 0x000fe200078e02ff */
[----:B------:R-:W2:Y:S03]  /*00e0*/  LDG.E.128 R4, [R4.64] ;  /* 0x0000000404047981 */ /* 0x000ea6000c1e1d00 */
[----:B------:R-:W-:Y:S01]  /*00f0*/  IMAD.WIDE R2, R0, R3, c[0x0][0x160] ;  /* 0x0000580000027625 */ /* 0x000fe200078e0203 */
[----:B------:R-:W-:-:S03]  /*0100*/  SHF.R.U32.HI R11, RZ, 0x1f, R10 ;  /* 0x0000001fff0b7819 */ /* 0x000fc6000001160a */
[----:B------:R-:W-:Y:S01]  /*0110*/  IMAD.MOV.U32 R20, RZ, RZ, 0x4 ;  /* 0x00000004ff147424 */ /* 0x000fe200078e00ff */
[----:B------:R-:W3:Y:S01]  /*0120*/  LDG.E.128 R12, [R2.64] ;  /* 0x00000004020c7981 */ /* 0x000ee2000c1e1d00 */
[----:B------:R-:W-:Y:S01]  /*0130*/  LEA.HI R11, R10, R11, RZ, 0x19 ;  /* 0x0000000b0a0b7211 */ /* 0x000fe200078fc8ff */
[----:B------:R-:W-:-:S04]  /*0140*/  IMAD R9, R9, -0x300, R0 ;  /* 0xfffffd0009097824 */ /* 0x000fc800078e0200 */
[----:B------:R-:W-:Y:S02]  /*0150*/  IMAD R8, R11, -0x300, R8 ;  /* 0xfffffd000b087824 */ /* 0x000fe400078e0208 */
[----:B------:R-:W-:-:S04]  /*0160*/  IMAD.WIDE R16, R9, R20, c[0x0][0x170] ;  /* 0x00005c0009107625 */ /* 0x000fc800078e0214 */
[----:B------:R-:W-:Y:S02]  /*0170*/  IMAD.WIDE R8, R8, R20, c[0x0][0x170] ;  /* 0x00005c0008087625 */ /* 0x000fe400078e0214 */
[----:B------:R-:W4:Y:S04]  /*0180*/  LDG.E.EL.128 R16, [R16.64] ;  /* 0x0000000410107981 */ /* 0x000f28000c2e1d00 */
[----:B------:R-:W5:Y:S01]  /*0190*/  LDG.E.EL.128 R8, [R8.64] ;  /* 0x0000000408087981 */ /* 0x000f62000c2e1d00 */
[C---:B--2---:R-:W-:Y:S02]  /*01a0*/  PRMT R22, R4.reuse, 0x7632, R22 ;  /* 0x0000763204167816 */ /* 0x044fe40000000016 */
[----:B------:R-:W-:Y:S02]  /*01b0*/  SHF.L.U32 R20, R4, 0x10, RZ ;  /* 0x0000001004147819 */ /* 0x000fe400000006ff */
[C---:B------:R-:W-:Y:S01]  /*01c0*/  PRMT R21, R5.reuse, 0x7632, R21 ;  /* 0x0000763205157816 */ /* 0x040fe20000000015 */
[----:B------:R-:W-:Y:S01]  /*01d0*/  IMAD.U32 R5, R5, 0x10000, RZ ;  /* 0x0001000005057824 */ /* 0x000fe200078e00ff */
[----:B------:R-:W-:Y:S01]  /*01e0*/  PRMT R0, R6, 0x7632, R0 ;  /* 0x0000763206007816 */ /* 0x000fe20000000000 */
[----:B------:R-:W-:Y:S01]  /*01f0*/  IMAD.U32 R22, R22, 0x10000, RZ ;  /* 0x0001000016167824 */ /* 0x000fe200078e00ff */
[C---:B---3--:R-:W-:Y:S01]  /*0200*/  PRMT R23, R12.reuse, 0x7632, R23 ;  /* 0x000076320c177816 */ /* 0x048fe20000000017 */
[----:B------:R-:W-:Y:S01]  /*0210*/  IMAD.U32 R25, R12, 0x10000, RZ ;  /* 0x000100000c197824 */ /* 0x000fe200078e00ff */
[----:B------:R-:W-:-:S02]  /*0220*/  PRMT R12, R13, 0x7632, R12 ;  /* 0x000076320d0c7816 */ /* 0x000fc4000000000c */
[----:B------:R-:W-:Y:S01]  /*0230*/  SHF.L.U32 R27, R13, 0x10, RZ ;  /* 0x000000100d1b7819 */ /* 0x000fe200000006ff */
[C---:B------:R-:W-:Y:S01]  /*0240*/  IMAD.U32 R13, R14.reuse, 0x10000, RZ ;  /* 0x000100000e0d7824 */ /* 0x040fe200078e00ff */
[----:B------:R-:W-:Y:S02]  /*0250*/  PRMT R26, R14, 0x7632, R26 ;  /* 0x000076320e1a7816 */ /* 0x000fe4000000001a */
[----:B------:R-:W-:Y:S02]  /*0260*/  SHF.L.U32 R14, R12, 0x10, RZ ;  /* 0x000000100c0e7819 */ /* 0x000fe400000006ff */
[----:B------:R-:W-:Y:S02]  /*0270*/  PRMT R12, R15, 0x7632, R12 ;  /* 0x000076320f0c7816 */ /* 0x000fe4000000000c */
[----:B------:R-:W-:Y:S02]  /*0280*/  PRMT R4, R7, 0x7632, R4 ;  /* 0x0000763207047816 */ /* 0x000fe40000000004 */
[----:B------:R-:W-:Y:S01]  /*0290*/  SHF.L.U32 R24, R23, 0x10, RZ ;  /* 0x0000001017187819 */ /* 0x000fe200000006ff */
[----:B------:R-:W-:Y:S01]  /*02a0*/  IMAD.U32 R12, R12, 0x10000, RZ ;  /* 0x000100000c0c7824 */ /* 0x000fe200078e00ff */
[----:B------:R-:W-:Y:S01]  /*02b0*/  SHF.L.U32 R15, R15, 0x10, RZ ;  /* 0x000000100f0f7819 */ /* 0x000fe200000006ff */
[----:B----4-:R-:W-:Y:S01]  /*02c0*/  FADD R25, R16, R25 ;  /* 0x0000001910197221 */ /* 0x010fe20000000000 */
[----:B------:R-:W-:Y:S01]  /*02d0*/  SHF.L.U32 R26, R26, 0x10, RZ ;  /* 0x000000101a1a7819 */ /* 0x000fe200000006ff */
[----:B------:R-:W-:Y:S01]  /*02e0*/  FADD R17, R17, R24 ;  /* 0x0000001811117221 */ /* 0x000fe20000000000 */
[----:B------:R-:W-:Y:S01]  /*02f0*/  SHF.L.U32 R6, R6, 0x10, RZ ;  /* 0x0000001006067819 */ /* 0x000fe200000006ff */
[----:B------:R-:W-:Y:S01]  /*0300*/  FADD R14, R19, R14 ;  /* 0x0000000e130e7221 */ /* 0x000fe20000000000 */
[----:B------:R-:W-:Y:S01]  /*0310*/  SHF.L.U32 R7, R7, 0x10, RZ ;  /* 0x0000001007077819 */ /* 0x000fe200000006ff */
[----:B------:R-:W-:Y:S01]  /*0320*/  FADD R18, R18, R27 ;  /* 0x0000001b12127221 */ /* 0x000fe20000000000 */
[----:B------:R-:W-:Y:S01]  /*0330*/  SHF.L.U32 R21, R21, 0x10, RZ ;  /* 0x0000001015157819 */ /* 0x000fe200000006ff */
[----:B-----5:R-:W-:Y:S01]  /*0340*/  FADD R9, R9, R26 ;  /* 0x0000001a09097221 */ /* 0x020fe20000000000 */
[----:B------:R-:W-:Y:S01]  /*0350*/  SHF.L.U32 R0, R0, 0x10, RZ ;  /* 0x0000001000007819 */ /* 0x000fe200000006ff */
[----:B------:R-:W-:Y:S01]  /*0360*/  FADD R13, R8, R13 ;  /* 0x0000000d080d7221 */ /* 0x000fe20000000000 */
[----:B------:R-:W-:Y:S01]  /*0370*/  SHF.L.U32 R4, R4, 0x10, RZ ;  /* 0x0000001004047819 */ /* 0x000fe200000006ff */
[----:B------:R-:W-:Y:S01]  /*0380*/  FADD R10, R10, R15 ;  /* 0x0000000f0a0a7221 */ /* 0x000fe20000000000 */
        /* <DEDUP_REMOVED lines=9> */
[----:B------:R-:W-:-:S02]  /*0420*/  F2FP.BF16.PACK_AB R20, R17, R20 ;  /* 0x000000141114723e */ /* 0x000fc400000010ff */
[----:B------:R-:W-:Y:S02]  /*0430*/  F2FP.BF16.PACK_AB R21, R14, R5 ;  /* 0x000000050e15723e */ /* 0x000fe400000010ff */
[----:B------:R-:W-:Y:S02]  /*0440*/  F2FP.BF16.PACK_AB R22, R9, R6 ;  /* 0x000000060916723e */ /* 0x000fe400000010ff */
[----:B------:R-:W-:-:S05]  /*0450*/  F2FP.BF16.PACK_AB R23, R4, R7 ;  /* 0x000000070417723e */ /* 0x000fca00000010ff */
[----:B------:R-:W-:Y:S01]  /*0460*/  STG.E.128 [R2.64], R20 ;  /* 0x0000001402007986 */ /* 0x000fe2000c101d04 */
[----:B------:R-:W-:Y:S05]  /*0470*/  EXIT ;  /* 0x000000000000794d */ /* 0x000fea0003800000 */
.L_x_0:
[----:B------:R-:W-:-:S00]  /*0480*/  BRA `(.L_x_0) ;  /* 0xfffffff000007947 */ /* 0x000fc0000383ffff */
[----:B------:R-:W-:-:S00]  /*0490*/  NOP ;  /* 0x0000000000007918 */ /* 0x000fc00000000000 */
        /* <DEDUP_REMOVED lines=14> */
.L_x_1:
